//
// Generated by NVIDIA NVVM Compiler
//
// Compiler Build ID: CL-36424714
// Cuda compilation tools, release 13.0, V13.0.88
// Based on NVVM 20.0.0
//

.version 9.0
.target sm_100
.address_size 64

	// .globl	_Z22avoidBoundaries_kernalPfS_
.extern .func  (.param .b32 func_retval0) vprintf
(
	.param .b64 vprintf_param_0,
	.param .b64 vprintf_param_1
)
;
.global .align 1 .b8 _ZN34_INTERNAL_98afe177_4_k_cu_7239c2fd4cuda3std3__45__cpo5beginE[1];
.global .align 1 .b8 _ZN34_INTERNAL_98afe177_4_k_cu_7239c2fd4cuda3std3__45__cpo3endE[1];
.global .align 1 .b8 _ZN34_INTERNAL_98afe177_4_k_cu_7239c2fd4cuda3std3__45__cpo6cbeginE[1];
.global .align 1 .b8 _ZN34_INTERNAL_98afe177_4_k_cu_7239c2fd4cuda3std3__45__cpo4cendE[1];
.global .align 1 .b8 _ZN34_INTERNAL_98afe177_4_k_cu_7239c2fd4cuda3std3__45__cpo6rbeginE[1];
.global .align 1 .b8 _ZN34_INTERNAL_98afe177_4_k_cu_7239c2fd4cuda3std3__45__cpo4rendE[1];
.global .align 1 .b8 _ZN34_INTERNAL_98afe177_4_k_cu_7239c2fd4cuda3std3__45__cpo7crbeginE[1];
.global .align 1 .b8 _ZN34_INTERNAL_98afe177_4_k_cu_7239c2fd4cuda3std3__45__cpo5crendE[1];
.global .align 1 .b8 _ZN34_INTERNAL_98afe177_4_k_cu_7239c2fd4cuda3std3__436_GLOBAL__N__98afe177_4_k_cu_7239c2fd6ignoreE[1];
.global .align 1 .b8 _ZN34_INTERNAL_98afe177_4_k_cu_7239c2fd4cuda3std3__419piecewise_constructE[1];
.global .align 1 .b8 _ZN34_INTERNAL_98afe177_4_k_cu_7239c2fd4cuda3std3__48in_placeE[1];
.global .align 1 .b8 _ZN34_INTERNAL_98afe177_4_k_cu_7239c2fd4cuda3std3__420unreachable_sentinelE[1];
.global .align 1 .b8 _ZN34_INTERNAL_98afe177_4_k_cu_7239c2fd4cuda3std3__47nulloptE[1];
.global .align 1 .b8 _ZN34_INTERNAL_98afe177_4_k_cu_7239c2fd4cuda3std3__48unexpectE[1];
.global .align 1 .b8 _ZN34_INTERNAL_98afe177_4_k_cu_7239c2fd4cuda3std6ranges3__45__cpo4swapE[1];
.global .align 1 .b8 _ZN34_INTERNAL_98afe177_4_k_cu_7239c2fd4cuda3std6ranges3__45__cpo9iter_moveE[1];
.global .align 1 .b8 _ZN34_INTERNAL_98afe177_4_k_cu_7239c2fd4cuda3std6ranges3__45__cpo5beginE[1];
.global .align 1 .b8 _ZN34_INTERNAL_98afe177_4_k_cu_7239c2fd4cuda3std6ranges3__45__cpo3endE[1];
.global .align 1 .b8 _ZN34_INTERNAL_98afe177_4_k_cu_7239c2fd4cuda3std6ranges3__45__cpo6cbeginE[1];
.global .align 1 .b8 _ZN34_INTERNAL_98afe177_4_k_cu_7239c2fd4cuda3std6ranges3__45__cpo4cendE[1];
.global .align 1 .b8 _ZN34_INTERNAL_98afe177_4_k_cu_7239c2fd4cuda3std6ranges3__45__cpo7advanceE[1];
.global .align 1 .b8 _ZN34_INTERNAL_98afe177_4_k_cu_7239c2fd4cuda3std6ranges3__45__cpo9iter_swapE[1];
.global .align 1 .b8 _ZN34_INTERNAL_98afe177_4_k_cu_7239c2fd4cuda3std6ranges3__45__cpo4nextE[1];
.global .align 1 .b8 _ZN34_INTERNAL_98afe177_4_k_cu_7239c2fd4cuda3std6ranges3__45__cpo4prevE[1];
.global .align 1 .b8 _ZN34_INTERNAL_98afe177_4_k_cu_7239c2fd4cuda3std6ranges3__45__cpo4dataE[1];
.global .align 1 .b8 _ZN34_INTERNAL_98afe177_4_k_cu_7239c2fd4cuda3std6ranges3__45__cpo5cdataE[1];
.global .align 1 .b8 _ZN34_INTERNAL_98afe177_4_k_cu_7239c2fd4cuda3std6ranges3__45__cpo4sizeE[1];
.global .align 1 .b8 _ZN34_INTERNAL_98afe177_4_k_cu_7239c2fd4cuda3std6ranges3__45__cpo5ssizeE[1];
.global .align 1 .b8 _ZN34_INTERNAL_98afe177_4_k_cu_7239c2fd4cuda3std6ranges3__45__cpo8distanceE[1];
.global .align 1 .b8 _ZN34_INTERNAL_98afe177_4_k_cu_7239c2fd6thrust24THRUST_300001_SM_1000_NS8cuda_cub3parE[1];
.global .align 1 .b8 _ZN34_INTERNAL_98afe177_4_k_cu_7239c2fd6thrust24THRUST_300001_SM_1000_NS8cuda_cub10par_nosyncE[1];
.global .align 1 .b8 _ZN34_INTERNAL_98afe177_4_k_cu_7239c2fd6thrust24THRUST_300001_SM_1000_NS6system6detail10sequential3seqE[1];
.global .align 1 .b8 _ZN34_INTERNAL_98afe177_4_k_cu_7239c2fd6thrust24THRUST_300001_SM_1000_NS6system3cpp3parE[1];
.global .align 1 .b8 _ZN34_INTERNAL_98afe177_4_k_cu_7239c2fd6thrust24THRUST_300001_SM_1000_NS12placeholders2_1E[1];
.global .align 1 .b8 _ZN34_INTERNAL_98afe177_4_k_cu_7239c2fd6thrust24THRUST_300001_SM_1000_NS12placeholders2_2E[1];
.global .align 1 .b8 _ZN34_INTERNAL_98afe177_4_k_cu_7239c2fd6thrust24THRUST_300001_SM_1000_NS12placeholders2_3E[1];
.global .align 1 .b8 _ZN34_INTERNAL_98afe177_4_k_cu_7239c2fd6thrust24THRUST_300001_SM_1000_NS12placeholders2_4E[1];
.global .align 1 .b8 _ZN34_INTERNAL_98afe177_4_k_cu_7239c2fd6thrust24THRUST_300001_SM_1000_NS12placeholders2_5E[1];
.global .align 1 .b8 _ZN34_INTERNAL_98afe177_4_k_cu_7239c2fd6thrust24THRUST_300001_SM_1000_NS12placeholders2_6E[1];
.global .align 1 .b8 _ZN34_INTERNAL_98afe177_4_k_cu_7239c2fd6thrust24THRUST_300001_SM_1000_NS12placeholders2_7E[1];
.global .align 1 .b8 _ZN34_INTERNAL_98afe177_4_k_cu_7239c2fd6thrust24THRUST_300001_SM_1000_NS12placeholders2_8E[1];
.global .align 1 .b8 _ZN34_INTERNAL_98afe177_4_k_cu_7239c2fd6thrust24THRUST_300001_SM_1000_NS12placeholders2_9E[1];
.global .align 1 .b8 _ZN34_INTERNAL_98afe177_4_k_cu_7239c2fd6thrust24THRUST_300001_SM_1000_NS12placeholders3_10E[1];
.global .align 1 .b8 _ZN34_INTERNAL_98afe177_4_k_cu_7239c2fd6thrust24THRUST_300001_SM_1000_NS3seqE[1];
.global .align 1 .b8 _ZN34_INTERNAL_98afe177_4_k_cu_7239c2fd6thrust24THRUST_300001_SM_1000_NS6deviceE[1];
.global .align 1 .b8 $str[11] = {97, 118, 111, 105, 100, 105, 110, 103, 32, 10};
.global .align 1 .b8 $str$1[23] = {117, 112, 100, 97, 116, 105, 110, 103, 32, 112, 111, 115, 58, 32, 37, 102, 44, 32, 37, 102, 32, 10};

.visible .entry _Z22avoidBoundaries_kernalPfS_(
	.param .u64 .ptr .align 1 _Z22avoidBoundaries_kernalPfS__param_0,
	.param .u64 .ptr .align 1 _Z22avoidBoundaries_kernalPfS__param_1
)
{
	.reg .b32 	%r<3>;
	.reg .b64 	%rd<3>;

	mov.u64 	%rd1, $str;
	cvta.global.u64 	%rd2, %rd1;
	{ // callseq 0, 0
	.param .b64 param0;
	st.param.b64 	[param0], %rd2;
	.param .b64 param1;
	st.param.b64 	[param1], 0;
	.param .b32 retval0;
	call.uni (retval0), 
	vprintf, 
	(
	param0, 
	param1
	);
	ld.param.b32 	%r1, [retval0];
	} // callseq 0
	ret;

}
	// .globl	_Z16updatePos_kernalPfS_
.visible .entry _Z16updatePos_kernalPfS_(
	.param .u64 .ptr .align 1 _Z16updatePos_kernalPfS__param_0,
	.param .u64 .ptr .align 1 _Z16updatePos_kernalPfS__param_1
)
{
	.local .align 16 .b8 	__local_depot1[16];
	.reg .b64 	%SP;
	.reg .b64 	%SPL;
	.reg .b32 	%r<3>;
	.reg .b32 	%f<7>;
	.reg .b64 	%rd<7>;
	.reg .b64 	%fd<3>;

	mov.u64 	%SPL, __local_depot1;
	cvta.local.u64 	%SP, %SPL;
	ld.param.u64 	%rd1, [_Z16updatePos_kernalPfS__param_0];
	cvta.to.global.u64 	%rd2, %rd1;
	add.u64 	%rd3, %SP, 0;
	add.u64 	%rd4, %SPL, 0;
	ld.global.f32 	%f1, [%rd2];
	cvt.f64.f32 	%fd1, %f1;
	ld.global.f32 	%f2, [%rd2+8];
	cvt.f64.f32 	%fd2, %f2;
	st.local.v2.f64 	[%rd4], {%fd1, %fd2};
	mov.u64 	%rd5, $str$1;
	cvta.global.u64 	%rd6, %rd5;
	{ // callseq 1, 0
	.param .b64 param0;
	st.param.b64 	[param0], %rd6;
	.param .b64 param1;
	st.param.b64 	[param1], %rd3;
	.param .b32 retval0;
	call.uni (retval0), 
	vprintf, 
	(
	param0, 
	param1
	);
	ld.param.b32 	%r1, [retval0];
	} // callseq 1
	ld.global.f32 	%f3, [%rd2];
	add.f32 	%f4, %f3, 0f3F800000;
	st.global.f32 	[%rd2], %f4;
	ld.global.f32 	%f5, [%rd2+8];
	add.f32 	%f6, %f5, 0f40000000;
	st.global.f32 	[%rd2+8], %f6;
	ret;

}
	// .globl	_Z12flock_kernalv
.visible .entry _Z12flock_kernalv()
{


	ret;

}
	// .globl	_ZN3cub18CUB_300001_SM_10006detail11EmptyKernelIvEEvv
.visible .entry _ZN3cub18CUB_300001_SM_10006detail11EmptyKernelIvEEvv()
{


	ret;

}


// ===== COMPILED SASS (sm_100) =====

	.target	sm_100

	.elftype	@"ET_EXEC"


//--------------------- .note.nv.tkinfo           --------------------------
	.section	.note.nv.tkinfo,"",@"SHT_NOTE"
	.sectionflags	@"SHF_NOTE_NV_TKINFO"
	.tkinfo
        /*0018*/ 	.word	0x00000002
        /*0030*/ 	.string	""
        /*0030*/ 	.string	"ptxas"
        /*0030*/ 	.string	"Cuda compilation tools, release 13.0, V13.0.88"
        /*0030*/ 	.string	"Build cuda_13.0.r13.0/compiler.36424714_0"
        /*0030*/ 	.string	"-arch sm_100 -m 64 "



//--------------------- .note.nv.cuinfo           --------------------------
	.section	.note.nv.cuinfo,"",@"SHT_NOTE"
	.sectionflags	@"SHF_NOTE_NV_CUINFO"
        /*0018*/ 	.short	0x0002
        /*001a*/ 	.short	0x0064
        /*001c*/ 	.short	0x0082
	.zero		2


//--------------------- .nv.info                  --------------------------
	.section	.nv.info,"",@"SHT_CUDA_INFO"
	.align	4


	//----- nvinfo : EIATTR_REGCOUNT
	.align		4
        /*0000*/ 	.byte	0x04, 0x2f
        /*0002*/ 	.short	(.L_48 - .L_47)
	.align		4
.L_47:
        /*0004*/ 	.word	index@(_Z22avoidBoundaries_kernalPfS_)
        /*0008*/ 	.word	0x00000018


	//----- nvinfo : EIATTR_FRAME_SIZE
	.align		4
.L_48:
        /*000c*/ 	.byte	0x04, 0x11
        /*000e*/ 	.short	(.L_50 - .L_49)
	.align		4
.L_49:
        /*0010*/ 	.word	index@(_Z22avoidBoundaries_kernalPfS_)
        /*0014*/ 	.word	0x00000000


	//----- nvinfo : EIATTR_REGCOUNT
	.align		4
.L_50:
        /*0018*/ 	.byte	0x04, 0x2f
        /*001a*/ 	.short	(.L_52 - .L_51)
	.align		4
.L_51:
        /*001c*/ 	.word	index@(_Z16updatePos_kernalPfS_)
        /*0020*/ 	.word	0x00000018


	//----- nvinfo : EIATTR_FRAME_SIZE
	.align		4
.L_52:
        /*0024*/ 	.byte	0x04, 0x11
        /*0026*/ 	.short	(.L_54 - .L_53)
	.align		4
.L_53:
        /*0028*/ 	.word	index@(_Z16updatePos_kernalPfS_)
        /*002c*/ 	.word	0x00000010


	//----- nvinfo : EIATTR_REGCOUNT
	.align		4
.L_54:
        /*0030*/ 	.byte	0x04, 0x2f
        /*0032*/ 	.short	(.L_56 - .L_55)
	.align		4
.L_55:
        /*0034*/ 	.word	index@(_Z12flock_kernalv)
        /*0038*/ 	.word	0x00000004


	//----- nvinfo : EIATTR_FRAME_SIZE
	.align		4
.L_56:
        /*003c*/ 	.byte	0x04, 0x11
        /*003e*/ 	.short	(.L_58 - .L_57)
	.align		4
.L_57:
        /*0040*/ 	.word	index@(_Z12flock_kernalv)
        /*0044*/ 	.word	0x00000000


	//----- nvinfo : EIATTR_REGCOUNT
	.align		4
.L_58:
        /*0048*/ 	.byte	0x04, 0x2f
        /*004a*/ 	.short	(.L_60 - .L_59)
	.align		4
.L_59:
        /*004c*/ 	.word	index@(_ZN3cub18CUB_300001_SM_10006detail11EmptyKernelIvEEvv)
        /*0050*/ 	.word	0x00000004


	//----- nvinfo : EIATTR_FRAME_SIZE
	.align		4
.L_60:
        /*0054*/ 	.byte	0x04, 0x11
        /*0056*/ 	.short	(.L_62 - .L_61)
	.align		4
.L_61:
        /*0058*/ 	.word	index@(_ZN3cub18CUB_300001_SM_10006detail11EmptyKernelIvEEvv)
        /*005c*/ 	.word	0x00000000


	//----- nvinfo : EIATTR_MIN_STACK_SIZE
	.align		4
.L_62:
        /*0060*/ 	.byte	0x04, 0x12
        /*0062*/ 	.short	(.L_64 - .L_63)
	.align		4
.L_63:
        /*0064*/ 	.word	index@(_ZN3cub18CUB_300001_SM_10006detail11EmptyKernelIvEEvv)
        /*0068*/ 	.word	0x00000000


	//----- nvinfo : EIATTR_MIN_STACK_SIZE
	.align		4
.L_64:
        /*006c*/ 	.byte	0x04, 0x12
        /*006e*/ 	.short	(.L_66 - .L_65)
	.align		4
.L_65:
        /*0070*/ 	.word	index@(_Z12flock_kernalv)
        /*0074*/ 	.word	0x00000000


	//----- nvinfo : EIATTR_MIN_STACK_SIZE
	.align		4
.L_66:
        /*0078*/ 	.byte	0x04, 0x12
        /*007a*/ 	.short	(.L_68 - .L_67)
	.align		4
.L_67:
        /*007c*/ 	.word	index@(_Z16updatePos_kernalPfS_)
        /*0080*/ 	.word	0x00000010


	//----- nvinfo : EIATTR_MIN_STACK_SIZE
	.align		4
.L_68:
        /*0084*/ 	.byte	0x04, 0x12
        /*0086*/ 	.short	(.L_70 - .L_69)
	.align		4
.L_69:
        /*0088*/ 	.word	index@(_Z22avoidBoundaries_kernalPfS_)
        /*008c*/ 	.word	0x00000000
.L_70:


//--------------------- .nv.compat                --------------------------
	.section	.nv.compat,"",@"SHT_CUDA_COMPAT_INFO"
	.align	4
        /*0000*/ 	.byte	0x02, 0x09, 0x00, 0x00, 0x02, 0x02, 0x01, 0x00, 0x02, 0x05, 0x05, 0x00, 0x03, 0x07, 0x01, 0x01
        /*0010*/ 	.byte	0x02, 0x03, 0x00, 0x00, 0x02, 0x06, 0x01, 0x00, 0x04, 0x0b, 0x08, 0x00, 0x09, 0x00, 0x00, 0x00
        /*0020*/ 	.byte	0x00, 0x00, 0x00, 0x00


//--------------------- .nv.info._ZN3cub18CUB_300001_SM_10006detail11EmptyKernelIvEEvv --------------------------
	.section	.nv.info._ZN3cub18CUB_300001_SM_10006detail11EmptyKernelIvEEvv,"",@"SHT_CUDA_INFO"
	.sectionflags	@""
	.align	4


	//----- nvinfo : EIATTR_CUDA_API_VERSION
	.align		4
        /*0000*/ 	.byte	0x04, 0x37
        /*0002*/ 	.short	(.L_72 - .L_71)
.L_71:
        /*0004*/ 	.word	0x00000082


	//----- nvinfo : EIATTR_SPARSE_MMA_MASK
	.align		4
.L_72:
        /*0008*/ 	.byte	0x03, 0x50
        /*000a*/ 	.short	0x0000


	//----- nvinfo : EIATTR_MAXREG_COUNT
	.align		4
        /*000c*/ 	.byte	0x03, 0x1b
        /*000e*/ 	.short	0x00ff


	//----- nvinfo : EIATTR_MERCURY_ISA_VERSION
	.align		4
        /*0010*/ 	.byte	0x03, 0x5f
        /*0012*/ 	.short	0x0101


	//----- nvinfo : EIATTR_VRC_CTA_INIT_COUNT
	.align		4
        /*0014*/ 	.byte	0x02, 0x4a
	.zero		1
	.zero		1


	//----- nvinfo : EIATTR_EXIT_INSTR_OFFSETS
	.align		4
        /*0018*/ 	.byte	0x04, 0x1c
        /*001a*/ 	.short	(.L_74 - .L_73)


	//   ....[0]....
.L_73:
        /*001c*/ 	.word	0x00000010


	//----- nvinfo : EIATTR_SW_WAR
	.align		4
.L_74:
        /*0020*/ 	.byte	0x04, 0x36
        /*0022*/ 	.short	(.L_76 - .L_75)
.L_75:
        /*0024*/ 	.word	0x00000008
.L_76:


//--------------------- .nv.info._Z12flock_kernalv --------------------------
	.section	.nv.info._Z12flock_kernalv,"",@"SHT_CUDA_INFO"
	.sectionflags	@""
	.align	4


	//----- nvinfo : EIATTR_CUDA_API_VERSION
	.align		4
        /*0000*/ 	.byte	0x04, 0x37
        /*0002*/ 	.short	(.L_78 - .L_77)
.L_77:
        /*0004*/ 	.word	0x00000082


	//----- nvinfo : EIATTR_SPARSE_MMA_MASK
	.align		4
.L_78:
        /*0008*/ 	.byte	0x03, 0x50
        /*000a*/ 	.short	0x0000


	//----- nvinfo : EIATTR_MAXREG_COUNT
	.align		4
        /*000c*/ 	.byte	0x03, 0x1b
        /*000e*/ 	.short	0x00ff


	//----- nvinfo : EIATTR_MERCURY_ISA_VERSION
	.align		4
        /*0010*/ 	.byte	0x03, 0x5f
        /*0012*/ 	.short	0x0101


	//----- nvinfo : EIATTR_VRC_CTA_INIT_COUNT
	.align		4
        /*0014*/ 	.byte	0x02, 0x4a
	.zero		1
	.zero		1


	//----- nvinfo : EIATTR_EXIT_INSTR_OFFSETS
	.align		4
        /*0018*/ 	.byte	0x04, 0x1c
        /*001a*/ 	.short	(.L_80 - .L_79)


	//   ....[0]....
.L_79:
        /*001c*/ 	.word	0x00000010


	//----- nvinfo : EIATTR_SW_WAR
	.align		4
.L_80:
        /*0020*/ 	.byte	0x04, 0x36
        /*0022*/ 	.short	(.L_82 - .L_81)
.L_81:
        /*0024*/ 	.word	0x00000008
.L_82:


//--------------------- .nv.info._Z16updatePos_kernalPfS_ --------------------------
	.section	.nv.info._Z16updatePos_kernalPfS_,"",@"SHT_CUDA_INFO"
	.sectionflags	@""
	.align	4


	//----- nvinfo : EIATTR_CUDA_API_VERSION
	.align		4
        /*0000*/ 	.byte	0x04, 0x37
        /*0002*/ 	.short	(.L_84 - .L_83)
.L_83:
        /*0004*/ 	.word	0x00000082


	//----- nvinfo : EIATTR_KPARAM_INFO
	.align		4
.L_84:
        /*0008*/ 	.byte	0x04, 0x17
        /*000a*/ 	.short	(.L_86 - .L_85)
.L_85:
        /*000c*/ 	.word	0x00000000
        /*0010*/ 	.short	0x0001
        /*0012*/ 	.short	0x0008
        /*0014*/ 	.byte	0x00, 0xf5, 0x21, 0x00


	//----- nvinfo : EIATTR_KPARAM_INFO
	.align		4
.L_86:
        /*0018*/ 	.byte	0x04, 0x17
        /*001a*/ 	.short	(.L_88 - .L_87)
.L_87:
        /*001c*/ 	.word	0x00000000
        /*0020*/ 	.short	0x0000
        /*0022*/ 	.short	0x0000
        /*0024*/ 	.byte	0x00, 0xf5, 0x21, 0x00


	//----- nvinfo : EIATTR_SPARSE_MMA_MASK
	.align		4
.L_88:
        /*0028*/ 	.byte	0x03, 0x50
        /*002a*/ 	.short	0x0000


	//----- nvinfo : EIATTR_MAXREG_COUNT
	.align		4
        /*002c*/ 	.byte	0x03, 0x1b
        /*002e*/ 	.short	0x00ff


	//----- nvinfo : EIATTR_EXTERNS
	.align		4
        /*0030*/ 	.byte	0x04, 0x0f
        /*0032*/ 	.short	(.L_90 - .L_89)


	//   ....[0]....
	.align		4
.L_89:
        /*0034*/ 	.word	index@(vprintf)


	//----- nvinfo : EIATTR_MERCURY_ISA_VERSION
	.align		4
.L_90:
        /*0038*/ 	.byte	0x03, 0x5f
        /*003a*/ 	.short	0x0101


	//----- nvinfo : EIATTR_VRC_CTA_INIT_COUNT
	.align		4
        /*003c*/ 	.byte	0x02, 0x4a
	.zero		1
	.zero		1


	//----- nvinfo : EIATTR_SYSCALL_OFFSETS
	.align		4
        /*0040*/ 	.byte	0x04, 0x46
        /*0042*/ 	.short	(.L_92 - .L_91)


	//   ....[0]....
.L_91:
        /*0044*/ 	.word	0x00000130


	//----- nvinfo : EIATTR_EXIT_INSTR_OFFSETS
	.align		4
.L_92:
        /*0048*/ 	.byte	0x04, 0x1c
        /*004a*/ 	.short	(.L_94 - .L_93)


	//   ....[0]....
.L_93:
        /*004c*/ 	.word	0x000001b0


	//----- nvinfo : EIATTR_CBANK_PARAM_SIZE
	.align		4
.L_94:
        /*0050*/ 	.byte	0x03, 0x19
        /*0052*/ 	.short	0x0010


	//----- nvinfo : EIATTR_PARAM_CBANK
	.align		4
        /*0054*/ 	.byte	0x04, 0x0a
        /*0056*/ 	.short	(.L_96 - .L_95)
	.align		4
.L_95:
        /*0058*/ 	.word	index@(.nv.constant0._Z16updatePos_kernalPfS_)
        /*005c*/ 	.short	0x0380
        /*005e*/ 	.short	0x0010


	//----- nvinfo : EIATTR_SW_WAR
	.align		4
.L_96:
        /*0060*/ 	.byte	0x04, 0x36
        /*0062*/ 	.short	(.L_98 - .L_97)
.L_97:
        /*0064*/ 	.word	0x00000008
.L_98:


//--------------------- .nv.info._Z22avoidBoundaries_kernalPfS_ --------------------------
	.section	.nv.info._Z22avoidBoundaries_kernalPfS_,"",@"SHT_CUDA_INFO"
	.sectionflags	@""
	.align	4


	//----- nvinfo : EIATTR_CUDA_API_VERSION
	.align		4
        /*0000*/ 	.byte	0x04, 0x37
        /*0002*/ 	.short	(.L_100 - .L_99)
.L_99:
        /*0004*/ 	.word	0x00000082


	//----- nvinfo : EIATTR_KPARAM_INFO
	.align		4
.L_100:
        /*0008*/ 	.byte	0x04, 0x17
        /*000a*/ 	.short	(.L_102 - .L_101)
.L_101:
        /*000c*/ 	.word	0x00000000
        /*0010*/ 	.short	0x0001
        /*0012*/ 	.short	0x0008
        /*0014*/ 	.byte	0x00, 0xf5, 0x21, 0x00


	//----- nvinfo : EIATTR_KPARAM_INFO
	.align		4
.L_102:
        /*0018*/ 	.byte	0x04, 0x17
        /*001a*/ 	.short	(.L_104 - .L_103)
.L_103:
        /*001c*/ 	.word	0x00000000
        /*0020*/ 	.short	0x0000
        /*0022*/ 	.short	0x0000
        /*0024*/ 	.byte	0x00, 0xf5, 0x21, 0x00


	//----- nvinfo : EIATTR_SPARSE_MMA_MASK
	.align		4
.L_104:
        /*0028*/ 	.byte	0x03, 0x50
        /*002a*/ 	.short	0x0000


	//----- nvinfo : EIATTR_MAXREG_COUNT
	.align		4
        /*002c*/ 	.byte	0x03, 0x1b
        /*002e*/ 	.short	0x00ff


	//----- nvinfo : EIATTR_EXTERNS
	.align		4
        /*0030*/ 	.byte	0x04, 0x0f
        /*0032*/ 	.short	(.L_106 - .L_105)


	//   ....[0]....
	.align		4
.L_105:
        /*0034*/ 	.word	index@(vprintf)


	//----- nvinfo : EIATTR_MERCURY_ISA_VERSION
	.align		4
.L_106:
        /*0038*/ 	.byte	0x03, 0x5f
        /*003a*/ 	.short	0x0101


	//----- nvinfo : EIATTR_VRC_CTA_INIT_COUNT
	.align		4
        /*003c*/ 	.byte	0x02, 0x4a
	.zero		1
	.zero		1


	//----- nvinfo : EIATTR_SYSCALL_OFFSETS
	.align		4
        /*0040*/ 	.byte	0x04, 0x46
        /*0042*/ 	.short	(.L_108 - .L_107)


	//   ....[0]....
.L_107:
        /*0044*/ 	.word	0x00000080


	//----- nvinfo : EIATTR_EXIT_INSTR_OFFSETS
	.align		4
.L_108:
        /*0048*/ 	.byte	0x04, 0x1c
        /*004a*/ 	.short	(.L_110 - .L_109)


	//   ....[0]....
.L_109:
        /*004c*/ 	.word	0x00000090


	//----- nvinfo : EIATTR_CBANK_PARAM_SIZE
	.align		4
.L_110:
        /*0050*/ 	.byte	0x03, 0x19
        /*0052*/ 	.short	0x0010


	//----- nvinfo : EIATTR_PARAM_CBANK
	.align		4
        /*0054*/ 	.byte	0x04, 0x0a
        /*0056*/ 	.short	(.L_112 - .L_111)
	.align		4
.L_111:
        /*0058*/ 	.word	index@(.nv.constant0._Z22avoidBoundaries_kernalPfS_)
        /*005c*/ 	.short	0x0380
        /*005e*/ 	.short	0x0010


	//----- nvinfo : EIATTR_SW_WAR
	.align		4
.L_112:
        /*0060*/ 	.byte	0x04, 0x36
        /*0062*/ 	.short	(.L_114 - .L_113)
.L_113:
        /*0064*/ 	.word	0x00000008
.L_114:


//--------------------- .nv.callgraph             --------------------------
	.section	.nv.callgraph,"",@"SHT_CUDA_CALLGRAPH"
	.align	4
	.sectionentsize	8
	.align		4
        /*0000*/ 	.word	0x00000000
	.align		4
        /*0004*/ 	.word	0xffffffff
	.align		4
        /*0008*/ 	.word	index@(_Z16updatePos_kernalPfS_)
	.align		4
        /*000c*/ 	.word	index@(vprintf)
	.align		4
        /*0010*/ 	.word	index@(_Z22avoidBoundaries_kernalPfS_)
	.align		4
        /*0014*/ 	.word	index@(vprintf)
	.align		4
        /*0018*/ 	.word	0x00000000
	.align		4
        /*001c*/ 	.word	0xfffffffe
	.align		4
        /*0020*/ 	.word	0x00000000
	.align		4
        /*0024*/ 	.word	0xfffffffd
	.align		4
        /*0028*/ 	.word	0x00000000
	.align		4
        /*002c*/ 	.word	0xfffffffc


//--------------------- .nv.constant4             --------------------------
	.section	.nv.constant4,"a",@progbits
	.align	8
	.align		8
.nv.constant4:
        /*0000*/ 	.dword	_ZN34_INTERNAL_98afe177_4_k_cu_7239c2fd4cuda3std3__45__cpo5beginE
	.align		8
        /*0008*/ 	.dword	_ZN34_INTERNAL_98afe177_4_k_cu_7239c2fd4cuda3std3__45__cpo3endE
	.align		8
        /*0010*/ 	.dword	_ZN34_INTERNAL_98afe177_4_k_cu_7239c2fd4cuda3std3__45__cpo6cbeginE
	.align		8
        /*0018*/ 	.dword	_ZN34_INTERNAL_98afe177_4_k_cu_7239c2fd4cuda3std3__45__cpo4cendE
	.align		8
        /*0020*/ 	.dword	_ZN34_INTERNAL_98afe177_4_k_cu_7239c2fd4cuda3std3__45__cpo6rbeginE
	.align		8
        /*0028*/ 	.dword	_ZN34_INTERNAL_98afe177_4_k_cu_7239c2fd4cuda3std3__45__cpo4rendE
	.align		8
        /*0030*/ 	.dword	_ZN34_INTERNAL_98afe177_4_k_cu_7239c2fd4cuda3std3__45__cpo7crbeginE
	.align		8
        /*0038*/ 	.dword	_ZN34_INTERNAL_98afe177_4_k_cu_7239c2fd4cuda3std3__45__cpo5crendE
	.align		8
        /*0040*/ 	.dword	_ZN34_INTERNAL_98afe177_4_k_cu_7239c2fd4cuda3std3__436_GLOBAL__N__98afe177_4_k_cu_7239c2fd6ignoreE
	.align		8
        /*0048*/ 	.dword	_ZN34_INTERNAL_98afe177_4_k_cu_7239c2fd4cuda3std3__419piecewise_constructE
	.align		8
        /*0050*/ 	.dword	_ZN34_INTERNAL_98afe177_4_k_cu_7239c2fd4cuda3std3__48in_placeE
	.align		8
        /*0058*/ 	.dword	_ZN34_INTERNAL_98afe177_4_k_cu_7239c2fd4cuda3std3__420unreachable_sentinelE
	.align		8
        /*0060*/ 	.dword	_ZN34_INTERNAL_98afe177_4_k_cu_7239c2fd4cuda3std3__47nulloptE
	.align		8
        /*0068*/ 	.dword	_ZN34_INTERNAL_98afe177_4_k_cu_7239c2fd4cuda3std3__48unexpectE
	.align		8
        /*0070*/ 	.dword	_ZN34_INTERNAL_98afe177_4_k_cu_7239c2fd4cuda3std6ranges3__45__cpo4swapE
	.align		8
        /*0078*/ 	.dword	_ZN34_INTERNAL_98afe177_4_k_cu_7239c2fd4cuda3std6ranges3__45__cpo9iter_moveE
	.align		8
        /*0080*/ 	.dword	_ZN34_INTERNAL_98afe177_4_k_cu_7239c2fd4cuda3std6ranges3__45__cpo5beginE
	.align		8
        /*0088*/ 	.dword	_ZN34_INTERNAL_98afe177_4_k_cu_7239c2fd4cuda3std6ranges3__45__cpo3endE
	.align		8
        /*0090*/ 	.dword	_ZN34_INTERNAL_98afe177_4_k_cu_7239c2fd4cuda3std6ranges3__45__cpo6cbeginE
	.align		8
        /*0098*/ 	.dword	_ZN34_INTERNAL_98afe177_4_k_cu_7239c2fd4cuda3std6ranges3__45__cpo4cendE
	.align		8
        /*00a0*/ 	.dword	_ZN34_INTERNAL_98afe177_4_k_cu_7239c2fd4cuda3std6ranges3__45__cpo7advanceE
	.align		8
        /*00a8*/ 	.dword	_ZN34_INTERNAL_98afe177_4_k_cu_7239c2fd4cuda3std6ranges3__45__cpo9iter_swapE
	.align		8
        /*00b0*/ 	.dword	_ZN34_INTERNAL_98afe177_4_k_cu_7239c2fd4cuda3std6ranges3__45__cpo4nextE
	.align		8
        /*00b8*/ 	.dword	_ZN34_INTERNAL_98afe177_4_k_cu_7239c2fd4cuda3std6ranges3__45__cpo4prevE
	.align		8
        /*00c0*/ 	.dword	_ZN34_INTERNAL_98afe177_4_k_cu_7239c2fd4cuda3std6ranges3__45__cpo4dataE
	.align		8
        /*00c8*/ 	.dword	_ZN34_INTERNAL_98afe177_4_k_cu_7239c2fd4cuda3std6ranges3__45__cpo5cdataE
	.align		8
        /*00d0*/ 	.dword	_ZN34_INTERNAL_98afe177_4_k_cu_7239c2fd4cuda3std6ranges3__45__cpo4sizeE
	.align		8
        /*00d8*/ 	.dword	_ZN34_INTERNAL_98afe177_4_k_cu_7239c2fd4cuda3std6ranges3__45__cpo5ssizeE
	.align		8
        /*00e0*/ 	.dword	_ZN34_INTERNAL_98afe177_4_k_cu_7239c2fd4cuda3std6ranges3__45__cpo8distanceE
	.align		8
        /*00e8*/ 	.dword	_ZN34_INTERNAL_98afe177_4_k_cu_7239c2fd6thrust24THRUST_300001_SM_1000_NS8cuda_cub3parE
	.align		8
        /*00f0*/ 	.dword	_ZN34_INTERNAL_98afe177_4_k_cu_7239c2fd6thrust24THRUST_300001_SM_1000_NS8cuda_cub10par_nosyncE
	.align		8
        /*00f8*/ 	.dword	_ZN34_INTERNAL_98afe177_4_k_cu_7239c2fd6thrust24THRUST_300001_SM_1000_NS6system6detail10sequential3seqE
	.align		8
        /*0100*/ 	.dword	_ZN34_INTERNAL_98afe177_4_k_cu_7239c2fd6thrust24THRUST_300001_SM_1000_NS6system3cpp3parE
	.align		8
        /*0108*/ 	.dword	_ZN34_INTERNAL_98afe177_4_k_cu_7239c2fd6thrust24THRUST_300001_SM_1000_NS12placeholders2_1E
	.align		8
        /*0110*/ 	.dword	_ZN34_INTERNAL_98afe177_4_k_cu_7239c2fd6thrust24THRUST_300001_SM_1000_NS12placeholders2_2E
	.align		8
        /*0118*/ 	.dword	_ZN34_INTERNAL_98afe177_4_k_cu_7239c2fd6thrust24THRUST_300001_SM_1000_NS12placeholders2_3E
	.align		8
        /*0120*/ 	.dword	_ZN34_INTERNAL_98afe177_4_k_cu_7239c2fd6thrust24THRUST_300001_SM_1000_NS12placeholders2_4E
	.align		8
        /*0128*/ 	.dword	_ZN34_INTERNAL_98afe177_4_k_cu_7239c2fd6thrust24THRUST_300001_SM_1000_NS12placeholders2_5E
	.align		8
        /*0130*/ 	.dword	_ZN34_INTERNAL_98afe177_4_k_cu_7239c2fd6thrust24THRUST_300001_SM_1000_NS12placeholders2_6E
	.align		8
        /*0138*/ 	.dword	_ZN34_INTERNAL_98afe177_4_k_cu_7239c2fd6thrust24THRUST_300001_SM_1000_NS12placeholders2_7E
	.align		8
        /*0140*/ 	.dword	_ZN34_INTERNAL_98afe177_4_k_cu_7239c2fd6thrust24THRUST_300001_SM_1000_NS12placeholders2_8E
	.align		8
        /*0148*/ 	.dword	_ZN34_INTERNAL_98afe177_4_k_cu_7239c2fd6thrust24THRUST_300001_SM_1000_NS12placeholders2_9E
	.align		8
        /*0150*/ 	.dword	_ZN34_INTERNAL_98afe177_4_k_cu_7239c2fd6thrust24THRUST_300001_SM_1000_NS12placeholders3_10E
	.align		8
        /*0158*/ 	.dword	_ZN34_INTERNAL_98afe177_4_k_cu_7239c2fd6thrust24THRUST_300001_SM_1000_NS3seqE
	.align		8
        /*0160*/ 	.dword	_ZN34_INTERNAL_98afe177_4_k_cu_7239c2fd6thrust24THRUST_300001_SM_1000_NS6deviceE
	.align		8
        /*0168*/ 	.dword	$str
	.align		8
        /*0170*/ 	.dword	$str$1
	.align		8
        /*0178*/ 	.dword	vprintf


//--------------------- .text._ZN3cub18CUB_300001_SM_10006detail11EmptyKernelIvEEvv --------------------------
	.section	.text._ZN3cub18CUB_300001_SM_10006detail11EmptyKernelIvEEvv,"ax",@progbits
	.align	128
        .global         _ZN3cub18CUB_300001_SM_10006detail11EmptyKernelIvEEvv
        .type           _ZN3cub18CUB_300001_SM_10006detail11EmptyKernelIvEEvv,@function
        .size           _ZN3cub18CUB_300001_SM_10006detail11EmptyKernelIvEEvv,(.L_x_6 - _ZN3cub18CUB_300001_SM_10006detail11EmptyKernelIvEEvv)
        .other          _ZN3cub18CUB_300001_SM_10006detail11EmptyKernelIvEEvv,@"STO_CUDA_ENTRY STV_DEFAULT"
_ZN3cub18CUB_300001_SM_10006detail11EmptyKernelIvEEvv:
.text._ZN3cub18CUB_300001_SM_10006detail11EmptyKernelIvEEvv:
[----:B------:R-:W-:Y:S01]  /*0000*/  LDC R1, c[0x0][0x37c] ;  /* 0x0000df00ff017b82 */ /* 0x000fe20000000800 */
[----:B------:R-:W-:Y:S05]  /*0010*/  EXIT ;  /* 0x000000000000794d */ /* 0x000fea0003800000 */
.L_x_0:
[----:B------:R-:W-:-:S00]  /*0020*/  BRA `(.L_x_0) ;  /* 0xfffffffc00fc7947 */ /* 0x000fc0000383ffff */
[----:B------:R-:W-:-:S00]  /*0030*/  NOP ;  /* 0x0000000000007918 */ /* 0x000fc00000000000 */
        /* <DEDUP_REMOVED lines=12> */
.L_x_6:


//--------------------- .text._Z12flock_kernalv   --------------------------
	.section	.text._Z12flock_kernalv,"ax",@progbits
	.align	128
        .global         _Z12flock_kernalv
        .type           _Z12flock_kernalv,@function
        .size           _Z12flock_kernalv,(.L_x_7 - _Z12flock_kernalv)
        .other          _Z12flock_kernalv,@"STO_CUDA_ENTRY STV_DEFAULT"
_Z12flock_kernalv:
.text._Z12flock_kernalv:
[----:B------:R-:W-:Y:S01]  /*0000*/  LDC R1, c[0x0][0x37c] ;  /* 0x0000df00ff017b82 */ /* 0x000fe20000000800 */
[----:B------:R-:W-:Y:S05]  /*0010*/  EXIT ;  /* 0x000000000000794d */ /* 0x000fea0003800000 */
.L_x_1:
        /* <DEDUP_REMOVED lines=14> */
.L_x_7:


//--------------------- .text._Z16updatePos_kernalPfS_ --------------------------
	.section	.text._Z16updatePos_kernalPfS_,"ax",@progbits
	.align	128
        .global         _Z16updatePos_kernalPfS_
        .type           _Z16updatePos_kernalPfS_,@function
        .size           _Z16updatePos_kernalPfS_,(.L_x_8 - _Z16updatePos_kernalPfS_)
        .other          _Z16updatePos_kernalPfS_,@"STO_CUDA_ENTRY STV_DEFAULT"
_Z16updatePos_kernalPfS_:
.text._Z16updatePos_kernalPfS_:
[----:B------:R-:W0:Y:S08]  /*0000*/  LDC R1, c[0x0][0x37c] ;  /* 0x0000df00ff017b82 */ /* 0x000e300000000800 */
[----:B------:R-:W1:Y:S01]  /*0010*/  LDC.64 R2, c[0x0][0x380] ;  /* 0x0000e000ff027b82 */ /* 0x000e620000000a00 */
[----:B------:R-:W1:Y:S01]  /*0020*/  LDCU.64 UR36, c[0x0][0x358] ;  /* 0x00006b00ff2477ac */ /* 0x000e620008000a00 */
[----:B0-----:R-:W-:Y:S01]  /*0030*/  VIADD R1, R1, 0xfffffff0 ;  /* 0xfffffff001017836 */ /* 0x001fe20000000000 */
[----:B------:R-:W0:Y:S01]  /*0040*/  LDCU UR4, c[0x0][0x2f8] ;  /* 0x00005f00ff0477ac */ /* 0x000e220008000800 */
[----:B------:R-:W2:Y:S01]  /*0050*/  LDCU.64 UR6, c[0x4][0x170] ;  /* 0x01002e00ff0677ac */ /* 0x000ea20008000a00 */
[----:B-1----:R-:W3:Y:S04]  /*0060*/  LDG.E R0, desc[UR36][R2.64] ;  /* 0x0000002402007981 */ /* 0x002ee8000c1e1900 */
[----:B------:R-:W4:Y:S01]  /*0070*/  LDG.E R10, desc[UR36][R2.64+0x8] ;  /* 0x00000824020a7981 */ /* 0x000f22000c1e1900 */
[----:B------:R-:W-:Y:S01]  /*0080*/  MOV R12, 0x178 ;  /* 0x00000178000c7802 */ /* 0x000fe20000000f00 */
[----:B------:R-:W1:Y:S01]  /*0090*/  LDCU UR5, c[0x0][0x2fc] ;  /* 0x00005f80ff0577ac */ /* 0x000e620008000800 */
[----:B0-----:R-:W-:Y:S01]  /*00a0*/  IADD3 R6, P0, PT, R1, UR4, RZ ;  /* 0x0000000401067c10 */ /* 0x001fe2000ff1e0ff */
[----:B--2---:R-:W-:Y:S01]  /*00b0*/  IMAD.U32 R4, RZ, RZ, UR6 ;  /* 0x00000006ff047e24 */ /* 0x004fe2000f8e00ff */
[----:B------:R-:W-:-:S02]  /*00c0*/  MOV R5, UR7 ;  /* 0x0000000700057c02 */ /* 0x000fc40008000f00 */
[----:B------:R-:W0:Y:S01]  /*00d0*/  LDC.64 R12, c[0x4][R12] ;  /* 0x010000000c0c7b82 */ /* 0x000e220000000a00 */
[----:B-1----:R-:W-:Y:S01]  /*00e0*/  IADD3.X R7, PT, PT, RZ, UR5, RZ, P0, !PT ;  /* 0x00000005ff077c10 */ /* 0x002fe200087fe4ff */
[----:B---3--:R-:W-:Y:S08]  /*00f0*/  F2F.F64.F32 R8, R0 ;  /* 0x0000000000087310 */ /* 0x008ff00000201800 */
[----:B----4-:R-:W1:Y:S02]  /*0100*/  F2F.F64.F32 R10, R10 ;  /* 0x0000000a000a7310 */ /* 0x010e640000201800 */
[----:B01----:R1:W-:Y:S02]  /*0110*/  STL.128 [R1], R8 ;  /* 0x0000000801007387 */ /* 0x0033e40000100c00 */
[----:B------:R-:W-:-:S07]  /*0120*/  LEPC R20, `(.L_x_2) ;  /* 0x000000001014794e */ /* 0x000fce0000000000 */
[----:B-1----:R-:W-:Y:S05]  /*0130*/  CALL.ABS.NOINC R12 ;  /* 0x000000000c007343 */ /* 0x002fea0003c00000 */
.L_x_2:
[----:B------:R-:W0:Y:S02]  /*0140*/  LDC.64 R2, c[0x0][0x380] ;  /* 0x0000e000ff027b82 */ /* 0x000e240000000a00 */
[----:B0-----:R-:W2:Y:S04]  /*0150*/  LDG.E R0, desc[UR36][R2.64] ;  /* 0x0000002402007981 */ /* 0x001ea8000c1e1900 */
[----:B------:R-:W3:Y:S01]  /*0160*/  LDG.E R4, desc[UR36][R2.64+0x8] ;  /* 0x0000082402047981 */ /* 0x000ee2000c1e1900 */
[----:B--2---:R-:W-:Y:S01]  /*0170*/  FADD R5, R0, 1 ;  /* 0x3f80000000057421 */ /* 0x004fe20000000000 */
[----:B---3--:R-:W-:-:S04]  /*0180*/  FADD R7, R4, 2 ;  /* 0x4000000004077421 */ /* 0x008fc80000000000 */
[----:B------:R-:W-:Y:S04]  /*0190*/  STG.E desc[UR36][R2.64], R5 ;  /* 0x0000000502007986 */ /* 0x000fe8000c101924 */
[----:B------:R-:W-:Y:S01]  /*01a0*/  STG.E desc[UR36][R2.64+0x8], R7 ;  /* 0x0000080702007986 */ /* 0x000fe2000c101924 */
[----:B------:R-:W-:Y:S05]  /*01b0*/  EXIT ;  /* 0x000000000000794d */ /* 0x000fea0003800000 */
.L_x_3:
        /* <DEDUP_REMOVED lines=12> */
.L_x_8:


//--------------------- .text._Z22avoidBoundaries_kernalPfS_ --------------------------
	.section	.text._Z22avoidBoundaries_kernalPfS_,"ax",@progbits
	.align	128
        .global         _Z22avoidBoundaries_kernalPfS_
        .type           _Z22avoidBoundaries_kernalPfS_,@function
        .size           _Z22avoidBoundaries_kernalPfS_,(.L_x_9 - _Z22avoidBoundaries_kernalPfS_)
        .other          _Z22avoidBoundaries_kernalPfS_,@"STO_CUDA_ENTRY STV_DEFAULT"
_Z22avoidBoundaries_kernalPfS_:
.text._Z22avoidBoundaries_kernalPfS_:
[----:B------:R-:W0:Y:S01]  /*0000*/  LDC R1, c[0x0][0x37c] ;  /* 0x0000df00ff017b82 */ /* 0x000e220000000800 */
[----:B------:R-:W-:Y:S01]  /*0010*/  MOV R0, 0x178 ;  /* 0x0000017800007802 */ /* 0x000fe20000000f00 */
[----:B------:R-:W1:Y:S01]  /*0020*/  LDCU.64 UR4, c[0x4][0x168] ;  /* 0x01002d00ff0477ac */ /* 0x000e620008000a00 */
[----:B------:R-:W-:-:S05]  /*0030*/  CS2R R6, SRZ ;  /* 0x0000000000067805 */ /* 0x000fca000001ff00 */
[----:B------:R2:W3:Y:S01]  /*0040*/  LDC.64 R2, c[0x4][R0] ;  /* 0x0100000000027b82 */ /* 0x0004e20000000a00 */
[----:B-1----:R-:W-:Y:S02]  /*0050*/  IMAD.U32 R4, RZ, RZ, UR4 ;  /* 0x00000004ff047e24 */ /* 0x002fe4000f8e00ff */
[----:B--2---:R-:W-:-:S07]  /*0060*/  IMAD.U32 R5, RZ, RZ, UR5 ;  /* 0x00000005ff057e24 */ /* 0x004fce000f8e00ff */
[----:B------:R-:W-:-:S07]  /*0070*/  LEPC R20, `(.L_x_4) ;  /* 0x000000001014794e */ /* 0x000fce0000000000 */
[----:B0--3--:R-:W-:Y:S05]  /*0080*/  CALL.ABS.NOINC R2 ;  /* 0x0000000002007343 */ /* 0x009fea0003c00000 */
.L_x_4:
[----:B------:R-:W-:Y:S05]  /*0090*/  EXIT ;  /* 0x000000000000794d */ /* 0x000fea0003800000 */
.L_x_5:
        /* <DEDUP_REMOVED lines=14> */
.L_x_9:


//--------------------- .nv.global.init           --------------------------
	.section	.nv.global.init,"aw",@progbits
.nv.global.init:
	.type		$str,@object
	.size		$str,($str$1 - $str)
$str:
        /*0000*/ 	.byte	0x61, 0x76, 0x6f, 0x69, 0x64, 0x69, 0x6e, 0x67, 0x20, 0x0a, 0x00
	.type		$str$1,@object
	.size		$str$1,(.L_46 - $str$1)
$str$1:
        /*000b*/ 	.byte	0x75, 0x70, 0x64, 0x61, 0x74, 0x69, 0x6e, 0x67, 0x20, 0x70, 0x6f, 0x73, 0x3a, 0x20, 0x25, 0x66
        /*001b*/ 	.byte	0x2c, 0x20, 0x25, 0x66, 0x20, 0x0a, 0x00
.L_46:


//--------------------- .nv.shared.reserved.0     --------------------------
	.section	.nv.shared.reserved.0,"aw",@nobits
	.weak		__nv_reservedSMEM_offset_0_alias
	.size		__nv_reservedSMEM_offset_0_alias, 0, 64
	.other		__nv_reservedSMEM_offset_0_alias,@"STO_CUDA_RESERVED_SHARED STV_DEFAULT"
__nv_reservedSMEM_offset_0_alias:
	.zero		0
	.zero		64


//--------------------- .nv.global                --------------------------
	.section	.nv.global,"aw",@nobits
.nv.global:
	.type		_ZN34_INTERNAL_98afe177_4_k_cu_7239c2fd6thrust24THRUST_300001_SM_1000_NS12placeholders2_8E,@object
	.size		_ZN34_INTERNAL_98afe177_4_k_cu_7239c2fd6thrust24THRUST_300001_SM_1000_NS12placeholders2_8E,(_ZN34_INTERNAL_98afe177_4_k_cu_7239c2fd4cuda3std3__436_GLOBAL__N__98afe177_4_k_cu_7239c2fd6ignoreE - _ZN34_INTERNAL_98afe177_4_k_cu_7239c2fd6thrust24THRUST_300001_SM_1000_NS12placeholders2_8E)
_ZN34_INTERNAL_98afe177_4_k_cu_7239c2fd6thrust24THRUST_300001_SM_1000_NS12placeholders2_8E:
	.zero		1
	.type		_ZN34_INTERNAL_98afe177_4_k_cu_7239c2fd4cuda3std3__436_GLOBAL__N__98afe177_4_k_cu_7239c2fd6ignoreE,@object
	.size		_ZN34_INTERNAL_98afe177_4_k_cu_7239c2fd4cuda3std3__436_GLOBAL__N__98afe177_4_k_cu_7239c2fd6ignoreE,(_ZN34_INTERNAL_98afe177_4_k_cu_7239c2fd4cuda3std6ranges3__45__cpo4dataE - _ZN34_INTERNAL_98afe177_4_k_cu_7239c2fd4cuda3std3__436_GLOBAL__N__98afe177_4_k_cu_7239c2fd6ignoreE)
_ZN34_INTERNAL_98afe177_4_k_cu_7239c2fd4cuda3std3__436_GLOBAL__N__98afe177_4_k_cu_7239c2fd6ignoreE:
	.zero		1
	.type		_ZN34_INTERNAL_98afe177_4_k_cu_7239c2fd4cuda3std6ranges3__45__cpo4dataE,@object
	.size		_ZN34_INTERNAL_98afe177_4_k_cu_7239c2fd4cuda3std6ranges3__45__cpo4dataE,(_ZN34_INTERNAL_98afe177_4_k_cu_7239c2fd6thrust24THRUST_300001_SM_1000_NS6system3cpp3parE - _ZN34_INTERNAL_98afe177_4_k_cu_7239c2fd4cuda3std6ranges3__45__cpo4dataE)
_ZN34_INTERNAL_98afe177_4_k_cu_7239c2fd4cuda3std6ranges3__45__cpo4dataE:
	.zero		1
	.type		_ZN34_INTERNAL_98afe177_4_k_cu_7239c2fd6thrust24THRUST_300001_SM_1000_NS6system3cpp3parE,@object
	.size		_ZN34_INTERNAL_98afe177_4_k_cu_7239c2fd6thrust24THRUST_300001_SM_1000_NS6system3cpp3parE,(_ZN34_INTERNAL_98afe177_4_k_cu_7239c2fd4cuda3std3__45__cpo5beginE - _ZN34_INTERNAL_98afe177_4_k_cu_7239c2fd6thrust24THRUST_300001_SM_1000_NS6system3cpp3parE)
_ZN34_INTERNAL_98afe177_4_k_cu_7239c2fd6thrust24THRUST_300001_SM_1000_NS6system3cpp3parE:
	.zero		1
	.type		_ZN34_INTERNAL_98afe177_4_k_cu_7239c2fd4cuda3std3__45__cpo5beginE,@object
	.size		_ZN34_INTERNAL_98afe177_4_k_cu_7239c2fd4cuda3std3__45__cpo5beginE,(_ZN34_INTERNAL_98afe177_4_k_cu_7239c2fd4cuda3std6ranges3__45__cpo5beginE - _ZN34_INTERNAL_98afe177_4_k_cu_7239c2fd4cuda3std3__45__cpo5beginE)
_ZN34_INTERNAL_98afe177_4_k_cu_7239c2fd4cuda3std3__45__cpo5beginE:
	.zero		1
	.type		_ZN34_INTERNAL_98afe177_4_k_cu_7239c2fd4cuda3std6ranges3__45__cpo5beginE,@object
	.size		_ZN34_INTERNAL_98afe177_4_k_cu_7239c2fd4cuda3std6ranges3__45__cpo5beginE,(_ZN34_INTERNAL_98afe177_4_k_cu_7239c2fd6thrust24THRUST_300001_SM_1000_NS6deviceE - _ZN34_INTERNAL_98afe177_4_k_cu_7239c2fd4cuda3std6ranges3__45__cpo5beginE)
_ZN34_INTERNAL_98afe177_4_k_cu_7239c2fd4cuda3std6ranges3__45__cpo5beginE:
	.zero		1
	.type		_ZN34_INTERNAL_98afe177_4_k_cu_7239c2fd6thrust24THRUST_300001_SM_1000_NS6deviceE,@object
	.size		_ZN34_INTERNAL_98afe177_4_k_cu_7239c2fd6thrust24THRUST_300001_SM_1000_NS6deviceE,(_ZN34_INTERNAL_98afe177_4_k_cu_7239c2fd4cuda3std3__47nulloptE - _ZN34_INTERNAL_98afe177_4_k_cu_7239c2fd6thrust24THRUST_300001_SM_1000_NS6deviceE)
_ZN34_INTERNAL_98afe177_4_k_cu_7239c2fd6thrust24THRUST_300001_SM_1000_NS6deviceE:
	.zero		1
	.type		_ZN34_INTERNAL_98afe177_4_k_cu_7239c2fd4cuda3std3__47nulloptE,@object
	.size		_ZN34_INTERNAL_98afe177_4_k_cu_7239c2fd4cuda3std3__47nulloptE,(_ZN34_INTERNAL_98afe177_4_k_cu_7239c2fd4cuda3std6ranges3__45__cpo8distanceE - _ZN34_INTERNAL_98afe177_4_k_cu_7239c2fd4cuda3std3__47nulloptE)
_ZN34_INTERNAL_98afe177_4_k_cu_7239c2fd4cuda3std3__47nulloptE:
	.zero		1
	.type		_ZN34_INTERNAL_98afe177_4_k_cu_7239c2fd4cuda3std6ranges3__45__cpo8distanceE,@object
	.size		_ZN34_INTERNAL_98afe177_4_k_cu_7239c2fd4cuda3std6ranges3__45__cpo8distanceE,(_ZN34_INTERNAL_98afe177_4_k_cu_7239c2fd6thrust24THRUST_300001_SM_1000_NS12placeholders2_4E - _ZN34_INTERNAL_98afe177_4_k_cu_7239c2fd4cuda3std6ranges3__45__cpo8distanceE)
_ZN34_INTERNAL_98afe177_4_k_cu_7239c2fd4cuda3std6ranges3__45__cpo8distanceE:
	.zero		1
	.type		_ZN34_INTERNAL_98afe177_4_k_cu_7239c2fd6thrust24THRUST_300001_SM_1000_NS12placeholders2_4E,@object
	.size		_ZN34_INTERNAL_98afe177_4_k_cu_7239c2fd6thrust24THRUST_300001_SM_1000_NS12placeholders2_4E,(_ZN34_INTERNAL_98afe177_4_k_cu_7239c2fd4cuda3std3__45__cpo6rbeginE - _ZN34_INTERNAL_98afe177_4_k_cu_7239c2fd6thrust24THRUST_300001_SM_1000_NS12placeholders2_4E)
_ZN34_INTERNAL_98afe177_4_k_cu_7239c2fd6thrust24THRUST_300001_SM_1000_NS12placeholders2_4E:
	.zero		1
	.type		_ZN34_INTERNAL_98afe177_4_k_cu_7239c2fd4cuda3std3__45__cpo6rbeginE,@object
	.size		_ZN34_INTERNAL_98afe177_4_k_cu_7239c2fd4cuda3std3__45__cpo6rbeginE,(_ZN34_INTERNAL_98afe177_4_k_cu_7239c2fd4cuda3std6ranges3__45__cpo7advanceE - _ZN34_INTERNAL_98afe177_4_k_cu_7239c2fd4cuda3std3__45__cpo6rbeginE)
_ZN34_INTERNAL_98afe177_4_k_cu_7239c2fd4cuda3std3__45__cpo6rbeginE:
	.zero		1
	.type		_ZN34_INTERNAL_98afe177_4_k_cu_7239c2fd4cuda3std6ranges3__45__cpo7advanceE,@object
	.size		_ZN34_INTERNAL_98afe177_4_k_cu_7239c2fd4cuda3std6ranges3__45__cpo7advanceE,(_ZN34_INTERNAL_98afe177_4_k_cu_7239c2fd6thrust24THRUST_300001_SM_1000_NS12placeholders3_10E - _ZN34_INTERNAL_98afe177_4_k_cu_7239c2fd4cuda3std6ranges3__45__cpo7advanceE)
_ZN34_INTERNAL_98afe177_4_k_cu_7239c2fd4cuda3std6ranges3__45__cpo7advanceE:
	.zero		1
	.type		_ZN34_INTERNAL_98afe177_4_k_cu_7239c2fd6thrust24THRUST_300001_SM_1000_NS12placeholders3_10E,@object
	.size		_ZN34_INTERNAL_98afe177_4_k_cu_7239c2fd6thrust24THRUST_300001_SM_1000_NS12placeholders3_10E,(_ZN34_INTERNAL_98afe177_4_k_cu_7239c2fd4cuda3std3__48in_placeE - _ZN34_INTERNAL_98afe177_4_k_cu_7239c2fd6thrust24THRUST_300001_SM_1000_NS12placeholders3_10E)
_ZN34_INTERNAL_98afe177_4_k_cu_7239c2fd6thrust24THRUST_300001_SM_1000_NS12placeholders3_10E:
	.zero		1
	.type		_ZN34_INTERNAL_98afe177_4_k_cu_7239c2fd4cuda3std3__48in_placeE,@object
	.size		_ZN34_INTERNAL_98afe177_4_k_cu_7239c2fd4cuda3std3__48in_placeE,(_ZN34_INTERNAL_98afe177_4_k_cu_7239c2fd4cuda3std6ranges3__45__cpo4sizeE - _ZN34_INTERNAL_98afe177_4_k_cu_7239c2fd4cuda3std3__48in_placeE)
_ZN34_INTERNAL_98afe177_4_k_cu_7239c2fd4cuda3std3__48in_placeE:
	.zero		1
	.type		_ZN34_INTERNAL_98afe177_4_k_cu_7239c2fd4cuda3std6ranges3__45__cpo4sizeE,@object
	.size		_ZN34_INTERNAL_98afe177_4_k_cu_7239c2fd4cuda3std6ranges3__45__cpo4sizeE,(_ZN34_INTERNAL_98afe177_4_k_cu_7239c2fd6thrust24THRUST_300001_SM_1000_NS12placeholders2_2E - _ZN34_INTERNAL_98afe177_4_k_cu_7239c2fd4cuda3std6ranges3__45__cpo4sizeE)
_ZN34_INTERNAL_98afe177_4_k_cu_7239c2fd4cuda3std6ranges3__45__cpo4sizeE:
	.zero		1
	.type		_ZN34_INTERNAL_98afe177_4_k_cu_7239c2fd6thrust24THRUST_300001_SM_1000_NS12placeholders2_2E,@object
	.size		_ZN34_INTERNAL_98afe177_4_k_cu_7239c2fd6thrust24THRUST_300001_SM_1000_NS12placeholders2_2E,(_ZN34_INTERNAL_98afe177_4_k_cu_7239c2fd4cuda3std3__45__cpo6cbeginE - _ZN34_INTERNAL_98afe177_4_k_cu_7239c2fd6thrust24THRUST_300001_SM_1000_NS12placeholders2_2E)
_ZN34_INTERNAL_98afe177_4_k_cu_7239c2fd6thrust24THRUST_300001_SM_1000_NS12placeholders2_2E:
	.zero		1
	.type		_ZN34_INTERNAL_98afe177_4_k_cu_7239c2fd4cuda3std3__45__cpo6cbeginE,@object
	.size		_ZN34_INTERNAL_98afe177_4_k_cu_7239c2fd4cuda3std3__45__cpo6cbeginE,(_ZN34_INTERNAL_98afe177_4_k_cu_7239c2fd4cuda3std6ranges3__45__cpo6cbeginE - _ZN34_INTERNAL_98afe177_4_k_cu_7239c2fd4cuda3std3__45__cpo6cbeginE)
_ZN34_INTERNAL_98afe177_4_k_cu_7239c2fd4cuda3std3__45__cpo6cbeginE:
	.zero		1
	.type		_ZN34_INTERNAL_98afe177_4_k_cu_7239c2fd4cuda3std6ranges3__45__cpo6cbeginE,@object
	.size		_ZN34_INTERNAL_98afe177_4_k_cu_7239c2fd4cuda3std6ranges3__45__cpo6cbeginE,(_ZN34_INTERNAL_98afe177_4_k_cu_7239c2fd6thrust24THRUST_300001_SM_1000_NS12placeholders2_6E - _ZN34_INTERNAL_98afe177_4_k_cu_7239c2fd4cuda3std6ranges3__45__cpo6cbeginE)
_ZN34_INTERNAL_98afe177_4_k_cu_7239c2fd4cuda3std6ranges3__45__cpo6cbeginE:
	.zero		1
	.type		_ZN34_INTERNAL_98afe177_4_k_cu_7239c2fd6thrust24THRUST_300001_SM_1000_NS12placeholders2_6E,@object
	.size		_ZN34_INTERNAL_98afe177_4_k_cu_7239c2fd6thrust24THRUST_300001_SM_1000_NS12placeholders2_6E,(_ZN34_INTERNAL_98afe177_4_k_cu_7239c2fd4cuda3std3__45__cpo7crbeginE - _ZN34_INTERNAL_98afe177_4_k_cu_7239c2fd6thrust24THRUST_300001_SM_1000_NS12placeholders2_6E)
_ZN34_INTERNAL_98afe177_4_k_cu_7239c2fd6thrust24THRUST_300001_SM_1000_NS12placeholders2_6E:
	.zero		1
	.type		_ZN34_INTERNAL_98afe177_4_k_cu_7239c2fd4cuda3std3__45__cpo7crbeginE,@object
	.size		_ZN34_INTERNAL_98afe177_4_k_cu_7239c2fd4cuda3std3__45__cpo7crbeginE,(_ZN34_INTERNAL_98afe177_4_k_cu_7239c2fd4cuda3std6ranges3__45__cpo4nextE - _ZN34_INTERNAL_98afe177_4_k_cu_7239c2fd4cuda3std3__45__cpo7crbeginE)
_ZN34_INTERNAL_98afe177_4_k_cu_7239c2fd4cuda3std3__45__cpo7crbeginE:
	.zero		1
	.type		_ZN34_INTERNAL_98afe177_4_k_cu_7239c2fd4cuda3std6ranges3__45__cpo4nextE,@object
	.size		_ZN34_INTERNAL_98afe177_4_k_cu_7239c2fd4cuda3std6ranges3__45__cpo4nextE,(_ZN34_INTERNAL_98afe177_4_k_cu_7239c2fd4cuda3std6ranges3__45__cpo4swapE - _ZN34_INTERNAL_98afe177_4_k_cu_7239c2fd4cuda3std6ranges3__45__cpo4nextE)
_ZN34_INTERNAL_98afe177_4_k_cu_7239c2fd4cuda3std6ranges3__45__cpo4nextE:
	.zero		1
	.type		_ZN34_INTERNAL_98afe177_4_k_cu_7239c2fd4cuda3std6ranges3__45__cpo4swapE,@object
	.size		_ZN34_INTERNAL_98afe177_4_k_cu_7239c2fd4cuda3std6ranges3__45__cpo4swapE,(_ZN34_INTERNAL_98afe177_4_k_cu_7239c2fd6thrust24THRUST_300001_SM_1000_NS8cuda_cub10par_nosyncE - _ZN34_INTERNAL_98afe177_4_k_cu_7239c2fd4cuda3std6ranges3__45__cpo4swapE)
_ZN34_INTERNAL_98afe177_4_k_cu_7239c2fd4cuda3std6ranges3__45__cpo4swapE:
	.zero		1
	.type		_ZN34_INTERNAL_98afe177_4_k_cu_7239c2fd6thrust24THRUST_300001_SM_1000_NS8cuda_cub10par_nosyncE,@object
	.size		_ZN34_INTERNAL_98afe177_4_k_cu_7239c2fd6thrust24THRUST_300001_SM_1000_NS8cuda_cub10par_nosyncE,(_ZN34_INTERNAL_98afe177_4_k_cu_7239c2fd6thrust24THRUST_300001_SM_1000_NS3seqE - _ZN34_INTERNAL_98afe177_4_k_cu_7239c2fd6thrust24THRUST_300001_SM_1000_NS8cuda_cub10par_nosyncE)
_ZN34_INTERNAL_98afe177_4_k_cu_7239c2fd6thrust24THRUST_300001_SM_1000_NS8cuda_cub10par_nosyncE:
	.zero		1
	.type		_ZN34_INTERNAL_98afe177_4_k_cu_7239c2fd6thrust24THRUST_300001_SM_1000_NS3seqE,@object
	.size		_ZN34_INTERNAL_98afe177_4_k_cu_7239c2fd6thrust24THRUST_300001_SM_1000_NS3seqE,(_ZN34_INTERNAL_98afe177_4_k_cu_7239c2fd4cuda3std3__420unreachable_sentinelE - _ZN34_INTERNAL_98afe177_4_k_cu_7239c2fd6thrust24THRUST_300001_SM_1000_NS3seqE)
_ZN34_INTERNAL_98afe177_4_k_cu_7239c2fd6thrust24THRUST_300001_SM_1000_NS3seqE:
	.zero		1
	.type		_ZN34_INTERNAL_98afe177_4_k_cu_7239c2fd4cuda3std3__420unreachable_sentinelE,@object
	.size		_ZN34_INTERNAL_98afe177_4_k_cu_7239c2fd4cuda3std3__420unreachable_sentinelE,(_ZN34_INTERNAL_98afe177_4_k_cu_7239c2fd4cuda3std6ranges3__45__cpo5ssizeE - _ZN34_INTERNAL_98afe177_4_k_cu_7239c2fd4cuda3std3__420unreachable_sentinelE)
_ZN34_INTERNAL_98afe177_4_k_cu_7239c2fd4cuda3std3__420unreachable_sentinelE:
	.zero		1
	.type		_ZN34_INTERNAL_98afe177_4_k_cu_7239c2fd4cuda3std6ranges3__45__cpo5ssizeE,@object
	.size		_ZN34_INTERNAL_98afe177_4_k_cu_7239c2fd4cuda3std6ranges3__45__cpo5ssizeE,(_ZN34_INTERNAL_98afe177_4_k_cu_7239c2fd6thrust24THRUST_300001_SM_1000_NS12placeholders2_3E - _ZN34_INTERNAL_98afe177_4_k_cu_7239c2fd4cuda3std6ranges3__45__cpo5ssizeE)
_ZN34_INTERNAL_98afe177_4_k_cu_7239c2fd4cuda3std6ranges3__45__cpo5ssizeE:
	.zero		1
	.type		_ZN34_INTERNAL_98afe177_4_k_cu_7239c2fd6thrust24THRUST_300001_SM_1000_NS12placeholders2_3E,@object
	.size		_ZN34_INTERNAL_98afe177_4_k_cu_7239c2fd6thrust24THRUST_300001_SM_1000_NS12placeholders2_3E,(_ZN34_INTERNAL_98afe177_4_k_cu_7239c2fd4cuda3std3__45__cpo4cendE - _ZN34_INTERNAL_98afe177_4_k_cu_7239c2fd6thrust24THRUST_300001_SM_1000_NS12placeholders2_3E)
_ZN34_INTERNAL_98afe177_4_k_cu_7239c2fd6thrust24THRUST_300001_SM_1000_NS12placeholders2_3E:
	.zero		1
	.type		_ZN34_INTERNAL_98afe177_4_k_cu_7239c2fd4cuda3std3__45__cpo4cendE,@object
	.size		_ZN34_INTERNAL_98afe177_4_k_cu_7239c2fd4cuda3std3__45__cpo4cendE,(_ZN34_INTERNAL_98afe177_4_k_cu_7239c2fd4cuda3std6ranges3__45__cpo4cendE - _ZN34_INTERNAL_98afe177_4_k_cu_7239c2fd4cuda3std3__45__cpo4cendE)
_ZN34_INTERNAL_98afe177_4_k_cu_7239c2fd4cuda3std3__45__cpo4cendE:
	.zero		1
	.type		_ZN34_INTERNAL_98afe177_4_k_cu_7239c2fd4cuda3std6ranges3__45__cpo4cendE,@object
	.size		_ZN34_INTERNAL_98afe177_4_k_cu_7239c2fd4cuda3std6ranges3__45__cpo4cendE,(_ZN34_INTERNAL_98afe177_4_k_cu_7239c2fd6thrust24THRUST_300001_SM_1000_NS12placeholders2_7E - _ZN34_INTERNAL_98afe177_4_k_cu_7239c2fd4cuda3std6ranges3__45__cpo4cendE)
_ZN34_INTERNAL_98afe177_4_k_cu_7239c2fd4cuda3std6ranges3__45__cpo4cendE:
	.zero		1
	.type		_ZN34_INTERNAL_98afe177_4_k_cu_7239c2fd6thrust24THRUST_300001_SM_1000_NS12placeholders2_7E,@object
	.size		_ZN34_INTERNAL_98afe177_4_k_cu_7239c2fd6thrust24THRUST_300001_SM_1000_NS12placeholders2_7E,(_ZN34_INTERNAL_98afe177_4_k_cu_7239c2fd4cuda3std3__45__cpo5crendE - _ZN34_INTERNAL_98afe177_4_k_cu_7239c2fd6thrust24THRUST_300001_SM_1000_NS12placeholders2_7E)
_ZN34_INTERNAL_98afe177_4_k_cu_7239c2fd6thrust24THRUST_300001_SM_1000_NS12placeholders2_7E:
	.zero		1
	.type		_ZN34_INTERNAL_98afe177_4_k_cu_7239c2fd4cuda3std3__45__cpo5crendE,@object
	.size		_ZN34_INTERNAL_98afe177_4_k_cu_7239c2fd4cuda3std3__45__cpo5crendE,(_ZN34_INTERNAL_98afe177_4_k_cu_7239c2fd4cuda3std6ranges3__45__cpo4prevE - _ZN34_INTERNAL_98afe177_4_k_cu_7239c2fd4cuda3std3__45__cpo5crendE)
_ZN34_INTERNAL_98afe177_4_k_cu_7239c2fd4cuda3std3__45__cpo5crendE:
	.zero		1
	.type		_ZN34_INTERNAL_98afe177_4_k_cu_7239c2fd4cuda3std6ranges3__45__cpo4prevE,@object
	.size		_ZN34_INTERNAL_98afe177_4_k_cu_7239c2fd4cuda3std6ranges3__45__cpo4prevE,(_ZN34_INTERNAL_98afe177_4_k_cu_7239c2fd4cuda3std6ranges3__45__cpo9iter_moveE - _ZN34_INTERNAL_98afe177_4_k_cu_7239c2fd4cuda3std6ranges3__45__cpo4prevE)
_ZN34_INTERNAL_98afe177_4_k_cu_7239c2fd4cuda3std6ranges3__45__cpo4prevE:
	.zero		1
	.type		_ZN34_INTERNAL_98afe177_4_k_cu_7239c2fd4cuda3std6ranges3__45__cpo9iter_moveE,@object
	.size		_ZN34_INTERNAL_98afe177_4_k_cu_7239c2fd4cuda3std6ranges3__45__cpo9iter_moveE,(_ZN34_INTERNAL_98afe177_4_k_cu_7239c2fd6thrust24THRUST_300001_SM_1000_NS6system6detail10sequential3seqE - _ZN34_INTERNAL_98afe177_4_k_cu_7239c2fd4cuda3std6ranges3__45__cpo9iter_moveE)
_ZN34_INTERNAL_98afe177_4_k_cu_7239c2fd4cuda3std6ranges3__45__cpo9iter_moveE:
	.zero		1
	.type		_ZN34_INTERNAL_98afe177_4_k_cu_7239c2fd6thrust24THRUST_300001_SM_1000_NS6system6detail10sequential3seqE,@object
	.size		_ZN34_INTERNAL_98afe177_4_k_cu_7239c2fd6thrust24THRUST_300001_SM_1000_NS6system6detail10sequential3seqE,(_ZN34_INTERNAL_98afe177_4_k_cu_7239c2fd6thrust24THRUST_300001_SM_1000_NS12placeholders2_9E - _ZN34_INTERNAL_98afe177_4_k_cu_7239c2fd6thrust24THRUST_300001_SM_1000_NS6system6detail10sequential3seqE)
_ZN34_INTERNAL_98afe177_4_k_cu_7239c2fd6thrust24THRUST_300001_SM_1000_NS6system6detail10sequential3seqE:
	.zero		1
	.type		_ZN34_INTERNAL_98afe177_4_k_cu_7239c2fd6thrust24THRUST_300001_SM_1000_NS12placeholders2_9E,@object
	.size		_ZN34_INTERNAL_98afe177_4_k_cu_7239c2fd6thrust24THRUST_300001_SM_1000_NS12placeholders2_9E,(_ZN34_INTERNAL_98afe177_4_k_cu_7239c2fd4cuda3std3__419piecewise_constructE - _ZN34_INTERNAL_98afe177_4_k_cu_7239c2fd6thrust24THRUST_300001_SM_1000_NS12placeholders2_9E)
_ZN34_INTERNAL_98afe177_4_k_cu_7239c2fd6thrust24THRUST_300001_SM_1000_NS12placeholders2_9E:
	.zero		1
	.type		_ZN34_INTERNAL_98afe177_4_k_cu_7239c2fd4cuda3std3__419piecewise_constructE,@object
	.size		_ZN34_INTERNAL_98afe177_4_k_cu_7239c2fd4cuda3std3__419piecewise_constructE,(_ZN34_INTERNAL_98afe177_4_k_cu_7239c2fd4cuda3std6ranges3__45__cpo5cdataE - _ZN34_INTERNAL_98afe177_4_k_cu_7239c2fd4cuda3std3__419piecewise_constructE)
_ZN34_INTERNAL_98afe177_4_k_cu_7239c2fd4cuda3std3__419piecewise_constructE:
	.zero		1
	.type		_ZN34_INTERNAL_98afe177_4_k_cu_7239c2fd4cuda3std6ranges3__45__cpo5cdataE,@object
	.size		_ZN34_INTERNAL_98afe177_4_k_cu_7239c2fd4cuda3std6ranges3__45__cpo5cdataE,(_ZN34_INTERNAL_98afe177_4_k_cu_7239c2fd6thrust24THRUST_300001_SM_1000_NS12placeholders2_1E - _ZN34_INTERNAL_98afe177_4_k_cu_7239c2fd4cuda3std6ranges3__45__cpo5cdataE)
_ZN34_INTERNAL_98afe177_4_k_cu_7239c2fd4cuda3std6ranges3__45__cpo5cdataE:
	.zero		1
	.type		_ZN34_INTERNAL_98afe177_4_k_cu_7239c2fd6thrust24THRUST_300001_SM_1000_NS12placeholders2_1E,@object
	.size		_ZN34_INTERNAL_98afe177_4_k_cu_7239c2fd6thrust24THRUST_300001_SM_1000_NS12placeholders2_1E,(_ZN34_INTERNAL_98afe177_4_k_cu_7239c2fd4cuda3std3__45__cpo3endE - _ZN34_INTERNAL_98afe177_4_k_cu_7239c2fd6thrust24THRUST_300001_SM_1000_NS12placeholders2_1E)
_ZN34_INTERNAL_98afe177_4_k_cu_7239c2fd6thrust24THRUST_300001_SM_1000_NS12placeholders2_1E:
	.zero		1
	.type		_ZN34_INTERNAL_98afe177_4_k_cu_7239c2fd4cuda3std3__45__cpo3endE,@object
	.size		_ZN34_INTERNAL_98afe177_4_k_cu_7239c2fd4cuda3std3__45__cpo3endE,(_ZN34_INTERNAL_98afe177_4_k_cu_7239c2fd4cuda3std6ranges3__45__cpo3endE - _ZN34_INTERNAL_98afe177_4_k_cu_7239c2fd4cuda3std3__45__cpo3endE)
_ZN34_INTERNAL_98afe177_4_k_cu_7239c2fd4cuda3std3__45__cpo3endE:
	.zero		1
	.type		_ZN34_INTERNAL_98afe177_4_k_cu_7239c2fd4cuda3std6ranges3__45__cpo3endE,@object
	.size		_ZN34_INTERNAL_98afe177_4_k_cu_7239c2fd4cuda3std6ranges3__45__cpo3endE,(_ZN34_INTERNAL_98afe177_4_k_cu_7239c2fd6thrust24THRUST_300001_SM_1000_NS12placeholders2_5E - _ZN34_INTERNAL_98afe177_4_k_cu_7239c2fd4cuda3std6ranges3__45__cpo3endE)
_ZN34_INTERNAL_98afe177_4_k_cu_7239c2fd4cuda3std6ranges3__45__cpo3endE:
	.zero		1
	.type		_ZN34_INTERNAL_98afe177_4_k_cu_7239c2fd6thrust24THRUST_300001_SM_1000_NS12placeholders2_5E,@object
	.size		_ZN34_INTERNAL_98afe177_4_k_cu_7239c2fd6thrust24THRUST_300001_SM_1000_NS12placeholders2_5E,(_ZN34_INTERNAL_98afe177_4_k_cu_7239c2fd4cuda3std3__45__cpo4rendE - _ZN34_INTERNAL_98afe177_4_k_cu_7239c2fd6thrust24THRUST_300001_SM_1000_NS12placeholders2_5E)
_ZN34_INTERNAL_98afe177_4_k_cu_7239c2fd6thrust24THRUST_300001_SM_1000_NS12placeholders2_5E:
	.zero		1
	.type		_ZN34_INTERNAL_98afe177_4_k_cu_7239c2fd4cuda3std3__45__cpo4rendE,@object
	.size		_ZN34_INTERNAL_98afe177_4_k_cu_7239c2fd4cuda3std3__45__cpo4rendE,(_ZN34_INTERNAL_98afe177_4_k_cu_7239c2fd4cuda3std6ranges3__45__cpo9iter_swapE - _ZN34_INTERNAL_98afe177_4_k_cu_7239c2fd4cuda3std3__45__cpo4rendE)
_ZN34_INTERNAL_98afe177_4_k_cu_7239c2fd4cuda3std3__45__cpo4rendE:
	.zero		1
	.type		_ZN34_INTERNAL_98afe177_4_k_cu_7239c2fd4cuda3std6ranges3__45__cpo9iter_swapE,@object
	.size		_ZN34_INTERNAL_98afe177_4_k_cu_7239c2fd4cuda3std6ranges3__45__cpo9iter_swapE,(_ZN34_INTERNAL_98afe177_4_k_cu_7239c2fd4cuda3std3__48unexpectE - _ZN34_INTERNAL_98afe177_4_k_cu_7239c2fd4cuda3std6ranges3__45__cpo9iter_swapE)
_ZN34_INTERNAL_98afe177_4_k_cu_7239c2fd4cuda3std6ranges3__45__cpo9iter_swapE:
	.zero		1
	.type		_ZN34_INTERNAL_98afe177_4_k_cu_7239c2fd4cuda3std3__48unexpectE,@object
	.size		_ZN34_INTERNAL_98afe177_4_k_cu_7239c2fd4cuda3std3__48unexpectE,(_ZN34_INTERNAL_98afe177_4_k_cu_7239c2fd6thrust24THRUST_300001_SM_1000_NS8cuda_cub3parE - _ZN34_INTERNAL_98afe177_4_k_cu_7239c2fd4cuda3std3__48unexpectE)
_ZN34_INTERNAL_98afe177_4_k_cu_7239c2fd4cuda3std3__48unexpectE:
	.zero		1
	.type		_ZN34_INTERNAL_98afe177_4_k_cu_7239c2fd6thrust24THRUST_300001_SM_1000_NS8cuda_cub3parE,@object
	.size		_ZN34_INTERNAL_98afe177_4_k_cu_7239c2fd6thrust24THRUST_300001_SM_1000_NS8cuda_cub3parE,(.L_29 - _ZN34_INTERNAL_98afe177_4_k_cu_7239c2fd6thrust24THRUST_300001_SM_1000_NS8cuda_cub3parE)
_ZN34_INTERNAL_98afe177_4_k_cu_7239c2fd6thrust24THRUST_300001_SM_1000_NS8cuda_cub3parE:
	.zero		1
.L_29:


//--------------------- .nv.constant0._ZN3cub18CUB_300001_SM_10006detail11EmptyKernelIvEEvv --------------------------
	.section	.nv.constant0._ZN3cub18CUB_300001_SM_10006detail11EmptyKernelIvEEvv,"a",@progbits
	.sectionflags	@""
	.align	4
.nv.constant0._ZN3cub18CUB_300001_SM_10006detail11EmptyKernelIvEEvv:
	.zero		896


//--------------------- .nv.constant0._Z12flock_kernalv --------------------------
	.section	.nv.constant0._Z12flock_kernalv,"a",@progbits
	.sectionflags	@""
	.align	4
.nv.constant0._Z12flock_kernalv:
	.zero		896


//--------------------- .nv.constant0._Z16updatePos_kernalPfS_ --------------------------
	.section	.nv.constant0._Z16updatePos_kernalPfS_,"a",@progbits
	.sectionflags	@""
	.align	4
.nv.constant0._Z16updatePos_kernalPfS_:
	.zero		912


//--------------------- .nv.constant0._Z22avoidBoundaries_kernalPfS_ --------------------------
	.section	.nv.constant0._Z22avoidBoundaries_kernalPfS_,"a",@progbits
	.sectionflags	@""
	.align	4
.nv.constant0._Z22avoidBoundaries_kernalPfS_:
	.zero		912


//--------------------- SYMBOLS --------------------------

	.type		.nv.reservedSmem.offset0,@object
	.size		.nv.reservedSmem.offset0,0x4
	.type		vprintf,@function
